	.headerflags	@"EF_CUDA_TEXMODE_UNIFIED EF_CUDA_64BIT_ADDRESS EF_CUDA_ACCELERATORS EF_CUDA_SM90 EF_CUDA_VIRTUAL_SM(EF_CUDA_SM90)"
	.elftype	@"ET_EXEC"


//--------------------- .nv.info                  --------------------------
	.section	.nv.info,"",@"SHT_CUDA_INFO"
	.align	4


	//----- nvinfo : EIATTR_REGCOUNT
	.align		4
        /*0000*/ 	.byte	0x04, 0x2f
        /*0002*/ 	.short	(.L_1 - .L_0)
	.align		4
.L_0:
        /*0004*/ 	.word	index@(triton_poi_fused__unsafe_index_add_mul_sub_25)
        /*0008*/ 	.word	0x00000019


	//----- nvinfo : EIATTR_MIN_STACK_SIZE
	.align		4
.L_1:
        /*000c*/ 	.byte	0x04, 0x12
        /*000e*/ 	.short	(.L_3 - .L_2)
	.align		4
.L_2:
        /*0010*/ 	.word	index@(triton_poi_fused__unsafe_index_add_mul_sub_25)
        /*0014*/ 	.word	0x00000000


	//----- nvinfo : EIATTR_FRAME_SIZE
	.align		4
.L_3:
        /*0018*/ 	.byte	0x04, 0x11
        /*001a*/ 	.short	(.L_5 - .L_4)
	.align		4
.L_4:
        /*001c*/ 	.word	index@(triton_poi_fused__unsafe_index_add_mul_sub_25)
        /*0020*/ 	.word	0x00000000


	//----- nvinfo : EIATTR_MIN_STACK_SIZE
	.align		4
.L_5:
        /*0024*/ 	.byte	0x04, 0x12
        /*0026*/ 	.short	(.L_7 - .L_6)
	.align		4
.L_6:
        /*0028*/ 	.word	index@(triton_poi_fused__unsafe_index_add_mul_sub_25)
        /*002c*/ 	.word	0x00000000
.L_7:


//--------------------- .nv.info.triton_poi_fused__unsafe_index_add_mul_sub_25 --------------------------
	.section	.nv.info.triton_poi_fused__unsafe_index_add_mul_sub_25,"",@"SHT_CUDA_INFO"
	.sectionflags	@""
	.align	4


	//----- nvinfo : EIATTR_CUDA_API_VERSION
	.align		4
        /*0000*/ 	.byte	0x04, 0x37
        /*0002*/ 	.short	(.L_9 - .L_8)
.L_8:
        /*0004*/ 	.word	0x0000007c


	//----- nvinfo : EIATTR_KPARAM_INFO
	.align		4
.L_9:
        /*0008*/ 	.byte	0x04, 0x17
        /*000a*/ 	.short	(.L_11 - .L_10)
.L_10:
        /*000c*/ 	.word	0x00000000
        /*0010*/ 	.short	0x0006
        /*0012*/ 	.short	0x0030
        /*0014*/ 	.byte	0x00, 0xf0, 0x11, 0x00


	//----- nvinfo : EIATTR_KPARAM_INFO
	.align		4
.L_11:
        /*0018*/ 	.byte	0x04, 0x17
        /*001a*/ 	.short	(.L_13 - .L_12)
.L_12:
        /*001c*/ 	.word	0x00000000
        /*0020*/ 	.short	0x0005
        /*0022*/ 	.short	0x0028
        /*0024*/ 	.byte	0x00, 0xf4, 0x21, 0x00


	//----- nvinfo : EIATTR_KPARAM_INFO
	.align		4
.L_13:
        /*0028*/ 	.byte	0x04, 0x17
        /*002a*/ 	.short	(.L_15 - .L_14)
.L_14:
        /*002c*/ 	.word	0x00000000
        /*0030*/ 	.short	0x0004
        /*0032*/ 	.short	0x0020
        /*0034*/ 	.byte	0x00, 0xf4, 0x21, 0x00


	//----- nvinfo : EIATTR_KPARAM_INFO
	.align		4
.L_15:
        /*0038*/ 	.byte	0x04, 0x17
        /*003a*/ 	.short	(.L_17 - .L_16)
.L_16:
        /*003c*/ 	.word	0x00000000
        /*0040*/ 	.short	0x0003
        /*0042*/ 	.short	0x0018
        /*0044*/ 	.byte	0x00, 0xf4, 0x21, 0x00


	//----- nvinfo : EIATTR_KPARAM_INFO
	.align		4
.L_17:
        /*0048*/ 	.byte	0x04, 0x17
        /*004a*/ 	.short	(.L_19 - .L_18)
.L_18:
        /*004c*/ 	.word	0x00000000
        /*0050*/ 	.short	0x0002
        /*0052*/ 	.short	0x0010
        /*0054*/ 	.byte	0x00, 0xf4, 0x21, 0x00


	//----- nvinfo : EIATTR_KPARAM_INFO
	.align		4
.L_19:
        /*0058*/ 	.byte	0x04, 0x17
        /*005a*/ 	.short	(.L_21 - .L_20)
.L_20:
        /*005c*/ 	.word	0x00000000
        /*0060*/ 	.short	0x0001
        /*0062*/ 	.short	0x0008
        /*0064*/ 	.byte	0x00, 0xf4, 0x21, 0x00


	//----- nvinfo : EIATTR_KPARAM_INFO
	.align		4
.L_21:
        /*0068*/ 	.byte	0x04, 0x17
        /*006a*/ 	.short	(.L_23 - .L_22)
.L_22:
        /*006c*/ 	.word	0x00000000
        /*0070*/ 	.short	0x0000
        /*0072*/ 	.short	0x0000
        /*0074*/ 	.byte	0x00, 0xf4, 0x21, 0x00


	//----- nvinfo : EIATTR_SPARSE_MMA_MASK
	.align		4
.L_23:
        /*0078*/ 	.byte	0x03, 0x50
        /*007a*/ 	.short	0x0000


	//----- nvinfo : EIATTR_MAXREG_COUNT
	.align		4
        /*007c*/ 	.byte	0x03, 0x1b
        /*007e*/ 	.short	0x00ff


	//----- nvinfo : EIATTR_EXIT_INSTR_OFFSETS
	.align		4
        /*0080*/ 	.byte	0x04, 0x1c
        /*0082*/ 	.short	(.L_25 - .L_24)


	//   ....[0]....
.L_24:
        /*0084*/ 	.word	0x000004e0


	//----- nvinfo : EIATTR_REQNTID
	.align		4
.L_25:
        /*0088*/ 	.byte	0x04, 0x10
        /*008a*/ 	.short	(.L_27 - .L_26)
.L_26:
        /*008c*/ 	.word	0x00000080
        /*0090*/ 	.word	0x00000001
        /*0094*/ 	.word	0x00000001


	//----- nvinfo : EIATTR_CBANK_PARAM_SIZE
	.align		4
.L_27:
        /*0098*/ 	.byte	0x03, 0x19
        /*009a*/ 	.short	0x0034


	//----- nvinfo : EIATTR_PARAM_CBANK
	.align		4
        /*009c*/ 	.byte	0x04, 0x0a
        /*009e*/ 	.short	(.L_29 - .L_28)
	.align		4
.L_28:
        /*00a0*/ 	.word	index@(.nv.constant0.triton_poi_fused__unsafe_index_add_mul_sub_25)
        /*00a4*/ 	.short	0x0210
        /*00a6*/ 	.short	0x0034


	//----- nvinfo : EIATTR_SW_WAR
	.align		4
.L_29:
        /*00a8*/ 	.byte	0x04, 0x36
        /*00aa*/ 	.short	(.L_31 - .L_30)
.L_30:
        /*00ac*/ 	.word	0x00000008
.L_31:


//--------------------- .nv.callgraph             --------------------------
	.section	.nv.callgraph,"",@"SHT_CUDA_CALLGRAPH"
	.align	4
	.sectionentsize	8
	.align		4
        /*0000*/ 	.word	0x00000000
	.align		4
        /*0004*/ 	.word	0xffffffff
	.align		4
        /*0008*/ 	.word	0x00000000
	.align		4
        /*000c*/ 	.word	0xfffffffe
	.align		4
        /*0010*/ 	.word	0x00000000
	.align		4
        /*0014*/ 	.word	0xfffffffd
	.align		4
        /*0018*/ 	.word	0x00000000
	.align		4
        /*001c*/ 	.word	0xfffffffc


//--------------------- .text.triton_poi_fused__unsafe_index_add_mul_sub_25 --------------------------
	.section	.text.triton_poi_fused__unsafe_index_add_mul_sub_25,"ax",@progbits
	.align	128
        .global         triton_poi_fused__unsafe_index_add_mul_sub_25
        .type           triton_poi_fused__unsafe_index_add_mul_sub_25,@function
        .size           triton_poi_fused__unsafe_index_add_mul_sub_25,(.L_x_1 - triton_poi_fused__unsafe_index_add_mul_sub_25)
        .other          triton_poi_fused__unsafe_index_add_mul_sub_25,@"STO_CUDA_ENTRY STV_DEFAULT"
triton_poi_fused__unsafe_index_add_mul_sub_25:
.text.triton_poi_fused__unsafe_index_add_mul_sub_25:
[----:B------:R-:W-:Y:S01]  /*0000*/  LDC R1, c[0x0][0x28] ;  /* 0x00000a00ff017b82 */ /* 0x000fe20000000800 */
[----:B------:R-:W1:Y:S07]  /*0010*/  S2R R0, SR_TID.X ;  /* 0x0000000000007919 */ /* 0x000e6e0000002100 */
[----:B------:R-:W2:Y:S01]  /*0020*/  LDC.64 R14, c[0x0][0x210] ;  /* 0x00008400ff0e7b82 */ /* 0x000ea20000000a00 */
[----:B------:R-:W-:Y:S01]  /*0030*/  ULDC.64 UR4, c[0x0][0x208] ;  /* 0x0000820000047ab9 */ /* 0x000fe20000000a00 */
[----:B------:R-:W-:Y:S01]  /*0040*/  ULDC.64 UR6, c[0x0][0x220] ;  /* 0x0000880000067ab9 */ /* 0x000fe20000000a00 */
[----:B------:R-:W3:Y:S05]  /*0050*/  S2R R3, SR_CTAID.X ;  /* 0x0000000000037919 */ /* 0x000eea0000002500 */
[----:B------:R-:W4:Y:S01]  /*0060*/  LDC.64 R8, c[0x0][0x218] ;  /* 0x00008600ff087b82 */ /* 0x000f220000000a00 */
[----:B-1----:R-:W-:-:S05]  /*0070*/  IMAD.SHL.U32 R0, R0, 0x2, RZ ;  /* 0x0000000200007824 */ /* 0x002fca00078e00ff */
[----:B------:R-:W-:-:S05]  /*0080*/  LOP3.LUT R0, R0, 0xfe, RZ, 0xc0, !PT ;  /* 0x000000fe00007812 */ /* 0x000fca00078ec0ff */
[----:B---3--:R-:W-:-:S05]  /*0090*/  IMAD R0, R3, 0x100, R0 ;  /* 0x0000010003007824 */ /* 0x008fca00078e0200 */
[----:B------:R-:W-:-:S04]  /*00a0*/  SHF.R.S32.HI R5, RZ, 0x1f, R0 ;  /* 0x0000001fff057819 */ /* 0x000fc80000011400 */
[----:B------:R-:W-:-:S04]  /*00b0*/  LEA.HI R2, R5, R0, RZ, 0x5 ;  /* 0x0000000005027211 */ /* 0x000fc800078f28ff */
[----:B------:R-:W-:Y:S02]  /*00c0*/  SHF.R.S32.HI R4, RZ, 0x5, R2 ;  /* 0x00000005ff047819 */ /* 0x000fe40000011402 */
[----:B------:R-:W-:Y:S02]  /*00d0*/  LOP3.LUT R7, R2, 0xffffffe0, RZ, 0xc0, !PT ;  /* 0xffffffe002077812 */ /* 0x000fe400078ec0ff */
[----:B------:R-:W-:-:S04]  /*00e0*/  LEA.HI R5, R4, R4, RZ, 0x5 ;  /* 0x0000000404057211 */ /* 0x000fc800078f28ff */
[----:B------:R-:W-:-:S05]  /*00f0*/  LOP3.LUT R5, R5, 0xffffffe0, RZ, 0xc0, !PT ;  /* 0xffffffe005057812 */ /* 0x000fca00078ec0ff */
[----:B------:R-:W-:-:S04]  /*0100*/  IMAD.IADD R5, R4, 0x1, -R5 ;  /* 0x0000000104057824 */ /* 0x000fc800078e0a05 */
[----:B--2---:R-:W-:Y:S02]  /*0110*/  IMAD.WIDE R14, R5, 0x8, R14 ;  /* 0x00000008050e7825 */ /* 0x004fe400078e020e */
[----:B------:R-:W1:Y:S04]  /*0120*/  LDC.64 R4, c[0x0][0x228] ;  /* 0x00008a00ff047b82 */ /* 0x000e680000000a00 */
[----:B------:R-:W2:Y:S01]  /*0130*/  LDG.E.EL.64 R14, desc[UR4][R14.64] ;  /* 0x000000040e0e7981 */ /* 0x000ea2000c2e1b00 */
[----:B------:R-:W-:-:S04]  /*0140*/  IMAD.IADD R12, R0, 0x1, -R7 ;  /* 0x00000001000c7824 */ /* 0x000fc800078e0a07 */
[----:B----4-:R-:W-:-:S06]  /*0150*/  IMAD.WIDE R8, R12, 0x8, R8 ;  /* 0x000000080c087825 */ /* 0x010fcc00078e0208 */
[----:B------:R-:W3:Y:S01]  /*0160*/  LDG.E.EL.128 R8, desc[UR4][R8.64] ;  /* 0x0000000408087981 */ /* 0x000ee2000c2e1d00 */
[----:B-1----:R-:W-:-:S06]  /*0170*/  IMAD.WIDE R4, R12, 0x8, R4 ;  /* 0x000000080c047825 */ /* 0x002fcc00078e0204 */
[----:B------:R-:W4:Y:S01]  /*0180*/  LDG.E.EL.128 R4, desc[UR4][R4.64] ;  /* 0x0000000404047981 */ /* 0x000f22000c2e1d00 */
[----:B------:R-:W-:-:S04]  /*0190*/  SHF.R.S32.HI R3, RZ, 0x17, R3 ;  /* 0x00000017ff037819 */ /* 0x000fc80000011403 */
[----:B------:R-:W-:-:S04]  /*01a0*/  SGXT R3, R3, 0x1 ;  /* 0x000000010303781a */ /* 0x000fc80000000200 */
[----:B------:R-:W-:Y:S02]  /*01b0*/  LEA.HI R3, R3, R0, RZ, 0xa ;  /* 0x0000000003037211 */ /* 0x000fe400078f50ff */
[----:B--2---:R-:W-:-:S04]  /*01c0*/  SHF.R.U32.HI R13, RZ, 0x1b, R15 ;  /* 0x0000001bff0d7819 */ /* 0x004fc8000001160f */
[----:B------:R-:W-:-:S04]  /*01d0*/  LOP3.LUT R13, R13, 0x10, RZ, 0xc0, !PT ;  /* 0x000000100d0d7812 */ /* 0x000fc800078ec0ff */
[----:B------:R-:W-:Y:S02]  /*01e0*/  IADD3 R16, P0, R14, R13, RZ ;  /* 0x0000000d0e107210 */ /* 0x000fe40007f1e0ff */
[----:B---3--:R-:W-:-:S03]  /*01f0*/  SHF.R.U32.HI R19, RZ, 0x19, R9 ;  /* 0x00000019ff137819 */ /* 0x008fc60000011609 */
[----:B------:R-:W-:Y:S01]  /*0200*/  IMAD.X R13, RZ, RZ, R15, P0 ;  /* 0x000000ffff0d7224 */ /* 0x000fe200000e060f */
[----:B------:R-:W-:Y:S01]  /*0210*/  LEA R2, P0, R8, UR6, 0x2 ;  /* 0x0000000608027c11 */ /* 0x000fe2000f8010ff */
[----:B------:R-:W-:Y:S01]  /*0220*/  IMAD.SHL.U32 R14, R16, 0x40, RZ ;  /* 0x00000040100e7824 */ /* 0x000fe200078e00ff */
[----:B------:R-:W-:Y:S02]  /*0230*/  SHF.R.U32.HI R15, RZ, 0x19, R11 ;  /* 0x00000019ff0f7819 */ /* 0x000fe4000001160b */
[----:B------:R-:W-:Y:S02]  /*0240*/  LEA R17, P1, R10, UR6, 0x2 ;  /* 0x000000060a117c11 */ /* 0x000fe4000f8210ff */
[----:B------:R-:W-:Y:S02]  /*0250*/  LEA.HI.X R18, R8, UR7, R9, 0x2, P0 ;  /* 0x0000000708127c11 */ /* 0x000fe400080f1409 */
[----:B------:R-:W-:Y:S02]  /*0260*/  SHF.L.U64.HI R13, R16, 0x6, R13 ;  /* 0x00000006100d7819 */ /* 0x000fe4000001020d */
[----:B------:R-:W-:-:S02]  /*0270*/  LOP3.LUT R15, R15, 0x40, RZ, 0xc0, !PT ;  /* 0x000000400f0f7812 */ /* 0x000fc400078ec0ff */
[----:B----4-:R-:W-:Y:S02]  /*0280*/  LEA R9, P4, R4, UR6, 0x2 ;  /* 0x0000000604097c11 */ /* 0x010fe4000f8810ff */
[----:B------:R-:W-:Y:S02]  /*0290*/  LEA.HI.X R16, R10, UR7, R11, 0x2, P1 ;  /* 0x000000070a107c11 */ /* 0x000fe400088f140b */
[--C-:B------:R-:W-:Y:S02]  /*02a0*/  SHF.R.U32.HI R11, RZ, 0x19, R5.reuse ;  /* 0x00000019ff0b7819 */ /* 0x100fe40000011605 */
[----:B------:R-:W-:Y:S02]  /*02b0*/  LEA.HI.X R20, R4, UR7, R5, 0x2, P4 ;  /* 0x0000000704147c11 */ /* 0x000fe4000a0f1405 */
[----:B------:R-:W1:Y:S01]  /*02c0*/  LDC.64 R4, c[0x0][0x230] ;  /* 0x00008c00ff047b82 */ /* 0x000e620000000a00 */
[----:B------:R-:W-:Y:S02]  /*02d0*/  IADD3 R8, P2, P3, R14, R17, R15 ;  /* 0x000000110e087210 */ /* 0x000fe40007b5e00f */
[----:B------:R-:W-:-:S02]  /*02e0*/  LOP3.LUT R19, R19, 0x40, RZ, 0xc0, !PT ;  /* 0x0000004013137812 */ /* 0x000fc400078ec0ff */
[----:B------:R-:W-:Y:S02]  /*02f0*/  LEA R15, P4, R6, UR6, 0x2 ;  /* 0x00000006060f7c11 */ /* 0x000fe4000f8810ff */
[----:B------:R-:W-:Y:S02]  /*0300*/  SHF.R.U32.HI R10, RZ, 0x19, R7 ;  /* 0x00000019ff0a7819 */ /* 0x000fe40000011607 */
[----:B------:R-:W-:Y:S02]  /*0310*/  LOP3.LUT R11, R11, 0x40, RZ, 0xc0, !PT ;  /* 0x000000400b0b7812 */ /* 0x000fe400078ec0ff */
[----:B------:R-:W-:Y:S02]  /*0320*/  IADD3 R2, P0, P1, R14, R2, R19 ;  /* 0x000000020e027210 */ /* 0x000fe4000791e013 */
[----:B------:R-:W-:Y:S02]  /*0330*/  LEA.HI.X R22, R6, UR7, R7, 0x2, P4 ;  /* 0x0000000706167c11 */ /* 0x000fe4000a0f1407 */
[----:B------:R-:W-:-:S02]  /*0340*/  LOP3.LUT R7, R10, 0x40, RZ, 0xc0, !PT ;  /* 0x000000400a077812 */ /* 0x000fc400078ec0ff */
[C---:B------:R-:W-:Y:S02]  /*0350*/  IADD3 R6, P4, P5, R14.reuse, R9, R11 ;  /* 0x000000090e067210 */ /* 0x040fe40007d9e00b */
[----:B------:R-:W-:Y:S02]  /*0360*/  SHF.R.S32.HI R11, RZ, 0xa, R3 ;  /* 0x0000000aff0b7819 */ /* 0x000fe40000011403 */
[----:B------:R-:W-:Y:S02]  /*0370*/  IADD3.X R3, R13, R18, RZ, P0, P1 ;  /* 0x000000120d037210 */ /* 0x000fe400007e24ff */
[----:B------:R-:W-:Y:S01]  /*0380*/  IADD3 R10, P0, P1, R14, R15, R7 ;  /* 0x0000000f0e0a7210 */ /* 0x000fe2000791e007 */
[----:B------:R-:W-:Y:S01]  /*0390*/  IMAD.SHL.U32 R15, R11, 0x100, RZ ;  /* 0x000001000b0f7824 */ /* 0x000fe200078e00ff */
[C---:B------:R-:W-:Y:S02]  /*03a0*/  IADD3.X R9, R13.reuse, R16, RZ, P2, P3 ;  /* 0x000000100d097210 */ /* 0x040fe400017e64ff */
[----:B------:R-:W-:Y:S01]  /*03b0*/  IADD3.X R7, R13, R20, RZ, P4, P5 ;  /* 0x000000140d077210 */ /* 0x000fe200027ea4ff */
[----:B------:R-:W-:Y:S01]  /*03c0*/  IMAD.WIDE R2, R15, 0x4, R2 ;  /* 0x000000040f027825 */ /* 0x000fe200078e0202 */
[----:B------:R-:W-:-:S03]  /*03d0*/  IADD3.X R11, R13, R22, RZ, P0, P1 ;  /* 0x000000160d0b7210 */ /* 0x000fc600007e24ff */
[C---:B------:R-:W-:Y:S02]  /*03e0*/  IMAD.WIDE R8, R15.reuse, 0x4, R8 ;  /* 0x000000040f087825 */ /* 0x040fe400078e0208 */
[----:B------:R-:W2:Y:S02]  /*03f0*/  LDG.E.EL R3, desc[UR4][R2.64] ;  /* 0x0000000402037981 */ /* 0x000ea4000c2e1900 */
[C---:B------:R-:W-:Y:S02]  /*0400*/  IMAD.WIDE R6, R15.reuse, 0x4, R6 ;  /* 0x000000040f067825 */ /* 0x040fe400078e0206 */
[----:B------:R-:W3:Y:S02]  /*0410*/  LDG.E.EL R8, desc[UR4][R8.64] ;  /* 0x0000000408087981 */ /* 0x000ee4000c2e1900 */
[----:B------:R-:W-:Y:S02]  /*0420*/  IMAD.WIDE R10, R15, 0x4, R10 ;  /* 0x000000040f0a7825 */ /* 0x000fe400078e020a */
[----:B------:R-:W2:Y:S02]  /*0430*/  LDG.E.EL R6, desc[UR4][R6.64] ;  /* 0x0000000406067981 */ /* 0x000ea4000c2e1900 */
[----:B-1----:R-:W-:-:S02]  /*0440*/  IMAD.WIDE R4, R12, 0x4, R4 ;  /* 0x000000040c047825 */ /* 0x002fc400078e0204 */
[----:B------:R-:W3:Y:S01]  /*0450*/  LDG.E.EL R11, desc[UR4][R10.64] ;  /* 0x000000040a0b7981 */ /* 0x000ee2000c2e1900 */
[----:B------:R-:W1:Y:S03]  /*0460*/  LDC.64 R12, c[0x0][0x238] ;  /* 0x00008e00ff0c7b82 */ /* 0x000e660000000a00 */
[----:B------:R-:W4:Y:S01]  /*0470*/  LDG.E.EL.64 R4, desc[UR4][R4.64] ;  /* 0x0000000404047981 */ /* 0x000f22000c2e1b00 */
[----:B-1----:R-:W-:-:S04]  /*0480*/  IMAD.WIDE R12, R0, 0x4, R12 ;  /* 0x00000004000c7825 */ /* 0x002fc800078e020c */
[----:B--2---:R-:W-:Y:S01]  /*0490*/  FADD R14, -R3, R6 ;  /* 0x00000006030e7221 */ /* 0x004fe20000000100 */
[----:B---3--:R-:W-:-:S03]  /*04a0*/  FADD R15, -R8, R11 ;  /* 0x0000000b080f7221 */ /* 0x008fc60000000100 */
[----:B----4-:R-:W-:Y:S01]  /*04b0*/  FFMA R14, R4, R14, R3 ;  /* 0x0000000e040e7223 */ /* 0x010fe20000000003 */
[----:B------:R-:W-:-:S05]  /*04c0*/  FFMA R15, R5, R15, R8 ;  /* 0x0000000f050f7223 */ /* 0x000fca0000000008 */
[----:B------:R-:W-:Y:S01]  /*04d0*/  STG.E.64 desc[UR4][R12.64], R14 ;  /* 0x0000000e0c007986 */ /* 0x000fe2000c101b04 */
[----:B------:R-:W-:Y:S05]  /*04e0*/  EXIT ;  /* 0x000000000000794d */ /* 0x000fea0003800000 */
.L_x_0:
[----:B------:R-:W-:-:S00]  /*04f0*/  BRA `(.L_x_0) ;  /* 0xfffffffc00fc7947 */ /* 0x000fc0000383ffff */
[----:B------:R-:W-:-:S00]  /*0500*/  NOP ;  /* 0x0000000000007918 */ /* 0x000fc00000000000 */
[----:B------:R-:W-:-:S00]  /*0510*/  NOP ;  /* 0x0000000000007918 */ /* 0x000fc00000000000 */
[----:B------:R-:W-:-:S00]  /*0520*/  NOP ;  /* 0x0000000000007918 */ /* 0x000fc00000000000 */
[----:B------:R-:W-:-:S00]  /*0530*/  NOP ;  /* 0x0000000000007918 */ /* 0x000fc00000000000 */
[----:B------:R-:W-:-:S00]  /*0540*/  NOP ;  /* 0x0000000000007918 */ /* 0x000fc00000000000 */
[----:B------:R-:W-:-:S00]  /*0550*/  NOP ;  /* 0x0000000000007918 */ /* 0x000fc00000000000 */
[----:B------:R-:W-:-:S00]  /*0560*/  NOP ;  /* 0x0000000000007918 */ /* 0x000fc00000000000 */
[----:B------:R-:W-:-:S00]  /*0570*/  NOP ;  /* 0x0000000000007918 */ /* 0x000fc00000000000 */
.L_x_1:


//--------------------- .nv.constant0.triton_poi_fused__unsafe_index_add_mul_sub_25 --------------------------
	.section	.nv.constant0.triton_poi_fused__unsafe_index_add_mul_sub_25,"a",@progbits
	.sectionflags	@""
	.align	4
.nv.constant0.triton_poi_fused__unsafe_index_add_mul_sub_25:
	.zero		580
